	.version 1.1
	.target compute_10, map_f64_to_f32
	// compiled with /home/mmurphy/sw/compiler/gpgpu/open64/src/targia3264_nvisa/lib//be
	// nvopencc built on 2008-02-15

	.reg .u32 %ra<17>;
	.reg .u64 %rda<17>;
	.reg .f32 %fa<17>;
	.reg .f64 %fda<17>;
	.reg .u32 %rv<5>;
	.reg .u64 %rdv<5>;
	.reg .f32 %fv<5>;
	.reg .f64 %fdv<5>;


	//-----------------------------------------------------------
	// Compiling 344798a.i (/tmp/ccBI#.U254T6)
	//-----------------------------------------------------------

	//-----------------------------------------------------------
	// Options:
	//-----------------------------------------------------------
	//  Target:ptx, ISA:compute_10, Endian:little, Pointer Size:64
	//  -O3	(Optimization level)
	//  -g0	(Debug level)
	//  -m2	(Report advisories)
	//-----------------------------------------------------------

	.file	1	"344798a.i"

	.extern	.shared .align 1 .b8 raw_block_memory[];
	.global .u64 source0;
	.global .u64 allocation0;

	.entry run_cartesian_product_Crosser_global
	{
	.reg .u16 %rh<22>;
	.reg .u32 %r<20>;
	.reg .u64 %rd<19>;
	.reg .f32 %f<5>;
	.reg .pred %p<6>;
	.local .align 8 .b8 __cuda_output0[528];
	.local .align 8 .b8 __cuda_slot_info_a528[560];
	.local .align 8 .b8 __cuda___cudaparm__Z35all_pairs_for_current_slots_Crosser16barracuda_matrix11slot_info_tiS0_i_output_matrix1088[528];
	.local .align 8 .b8 __cuda___cudaparm__Z35all_pairs_for_current_slots_Crosser16barracuda_matrix11slot_info_tiS0_i_slot_info_a1616[560];
	.local .align 4 .b8 __cuda_temp2176[128];
	.loc	1	73	0
$LBB1_run_cartesian_product_Crosser_global:
	.loc	1	76	0
	mov.s32 	%r1, 12;             	// 
	st.local.s32 	[__cuda_output0+516], %r1;	// id:117 __cuda_output0+0x204
	.loc	1	77	0
	ld.global.u64 	%rd1, [allocation0];	// id:118 allocation0+0x0
	st.local.u64 	[__cuda_output0+520], %rd1;	// id:119 __cuda_output0+0x208
	.loc	1	78	0
	ld.global.u64 	%rd2, [source0];	// id:120 source0+0x0
	st.local.u64 	[__cuda_slot_info_a528+528], %rd2;	// id:121 __cuda_slot_info_a528+0x210
	.loc	1	79	0
	mov.s32 	%r2, 12;             	// 
	st.local.s32 	[__cuda_slot_info_a528+540], %r2;	// id:122 __cuda_slot_info_a528+0x21c
	.loc	1	80	0
	mov.s32 	%r3, 12;             	// 
	st.local.s32 	[__cuda_slot_info_a528+552], %r3;	// id:123 __cuda_slot_info_a528+0x228
	.loc	1	81	0
	mov.u64 	%rd3, raw_block_memory;	// 
	st.local.u64 	[__cuda_slot_info_a528+528], %rd3;	// id:121 __cuda_slot_info_a528+0x210
	.loc	1	82	0
	mov.u64 	%rd4, __cuda_output0;	// 
	mov.u64 	%rd5, __cuda___cudaparm__Z35all_pairs_for_current_slots_Crosser16barracuda_matrix11slot_info_tiS0_i_output_matrix1088;	// 
	mov.s32 	%r4, 0;              	// 
	mov.s16 	%rh1, 132;           	// 
$L_0_10:
 //<loop> Loop body line 82, nesting depth: 1, iterations: 132
	cvt.u64.s32 	%rd6, %r4;       	// 
	add.u64 	%rd7, %rd6, %rd4;    	// 
	ld.local.u32 	%r5, [%rd7+0];  	// id:167 __cuda_output0+0x0
	cvt.u64.s32 	%rd8, %r4;       	// 
	add.u64 	%rd9, %rd8, %rd5;    	// 
	st.local.u32 	[%rd9+0], %r5;  	// id:166 __cuda___cudaparm__Z35all_pairs_for_current_slots_Crosser16barracuda_matrix11slot_info_tiS0_i_output_matrix1088+0x0
	add.s32 	%r4, %r4, 4;         	// 
	sub.s16 	%rh1, %rh1, 1;       	// 
	mov.s16 	%rh2, 0;             	// 
	setp.gt.s16 	%p1, %rh1, %rh2; 	// 
	@%p1 bra 	$L_0_10;            	// 
	mov.u64 	%rd10, __cuda_slot_info_a528;	// 
	mov.u64 	%rd11, __cuda___cudaparm__Z35all_pairs_for_current_slots_Crosser16barracuda_matrix11slot_info_tiS0_i_slot_info_a1616;	// 
	mov.s32 	%r6, 0;              	// 
	mov.s16 	%rh3, 140;           	// 
$L_0_11:
 //<loop> Loop body line 82, nesting depth: 1, iterations: 140
	cvt.u64.s32 	%rd12, %r6;      	// 
	add.u64 	%rd13, %rd12, %rd10; 	// 
	ld.local.u32 	%r7, [%rd13+0]; 	// id:169 __cuda_slot_info_a528+0x0
	cvt.u64.s32 	%rd14, %r6;      	// 
	add.u64 	%rd15, %rd14, %rd11; 	// 
	st.local.u32 	[%rd15+0], %r7; 	// id:168 __cuda___cudaparm__Z35all_pairs_for_current_slots_Crosser16barracuda_matrix11slot_info_tiS0_i_slot_info_a1616+0x0
	add.s32 	%r6, %r6, 4;         	// 
	sub.s16 	%rh3, %rh3, 1;       	// 
	mov.s16 	%rh4, 0;             	// 
	setp.gt.s16 	%p2, %rh3, %rh4; 	// 
	@%p2 bra 	$L_0_11;            	// 
	.loc	1	32	0
	ld.local.u64 	%rd16, [__cuda___cudaparm__Z35all_pairs_for_current_slots_Crosser16barracuda_matrix11slot_info_tiS0_i_slot_info_a1616+528];	// id:116 __cuda___cudaparm__Z35all_pairs_for_current_slots_Crosser16barracuda_matrix11slot_info_tiS0_i_slot_info_a1616+0x210
	ld.global.f32 	%f1, [%rd16+0];	// id:128
	st.local.f32 	[__cuda_temp2176+0], %f1;	// id:129 __cuda_temp2176
	.loc	1	33	0
	ld.global.f32 	%f2, [%rd16+4];	// id:130
	st.local.f32 	[__cuda_temp2176+4], %f2;	// id:131 __cuda_temp2176
	.loc	1	34	0
	ld.global.f32 	%f3, [%rd16+8];	// id:132
	st.local.f32 	[__cuda_temp2176+8], %f3;	// id:133 __cuda_temp2176
	.loc	1	46	0
	ld.local.s32 	%r8, [__cuda___cudaparm__Z35all_pairs_for_current_slots_Crosser16barracuda_matrix11slot_info_tiS0_i_output_matrix1088+516];	// id:115 __cuda___cudaparm__Z35all_pairs_for_current_slots_Crosser16barracuda_matrix11slot_info_tiS0_i_output_matrix1088+0x204
	mov.s32 	%r9, %r8;            	// 
	mov.s32 	%r10, 16;            	// 
	setp.le.s32 	%p3, %r8, %r10;  	// 
	@%p3 bra 	$Lt_0_5;            	// 
	sub.s32 	%r11, %r8, 1;        	// 
	shr.s32 	%r12, %r11, 31;      	// 
	mov.s32 	%r13, 15;            	// 
	and.b32 	%r14, %r12, %r13;    	// 
	add.s32 	%r15, %r14, %r11;    	// 
	shr.s32 	%r16, %r15, 4;       	// 
	ld.local.u64 	%rd17, [__cuda___cudaparm__Z35all_pairs_for_current_slots_Crosser16barracuda_matrix11slot_info_tiS0_i_output_matrix1088+520];	// id:114 __cuda___cudaparm__Z35all_pairs_for_current_slots_Crosser16barracuda_matrix11slot_info_tiS0_i_output_matrix1088+0x208
	mov.s32 	%r17, %r16;          	// 
$Lt_0_7:
 //<loop> Loop body line 46, nesting depth: 1, estimated iterations: unknown
	.loc	1	52	0
	ld.local.u8 	%rh5, [__cuda_temp2176+0];	// id:134 __cuda_temp2176
	st.global.u8 	[%rd17+0], %rh5;	// id:135
	ld.local.u8 	%rh6, [__cuda_temp2176+1];	// id:136 __cuda_temp2176
	st.global.u8 	[%rd17+1], %rh6;	// id:137
	ld.local.u8 	%rh7, [__cuda_temp2176+2];	// id:138 __cuda_temp2176
	st.global.u8 	[%rd17+2], %rh7;	// id:139
	ld.local.u8 	%rh8, [__cuda_temp2176+3];	// id:140 __cuda_temp2176
	st.global.u8 	[%rd17+3], %rh8;	// id:141
	ld.local.u8 	%rh9, [__cuda_temp2176+4];	// id:142 __cuda_temp2176
	st.global.u8 	[%rd17+4], %rh9;	// id:143
	ld.local.u8 	%rh10, [__cuda_temp2176+5];	// id:144 __cuda_temp2176
	st.global.u8 	[%rd17+5], %rh10;	// id:145
	ld.local.u8 	%rh11, [__cuda_temp2176+6];	// id:146 __cuda_temp2176
	st.global.u8 	[%rd17+6], %rh11;	// id:147
	ld.local.u8 	%rh12, [__cuda_temp2176+7];	// id:148 __cuda_temp2176
	st.global.u8 	[%rd17+7], %rh12;	// id:149
	ld.local.u8 	%rh13, [__cuda_temp2176+8];	// id:150 __cuda_temp2176
	st.global.u8 	[%rd17+8], %rh13;	// id:151
	ld.local.u8 	%rh14, [__cuda_temp2176+9];	// id:152 __cuda_temp2176
	st.global.u8 	[%rd17+9], %rh14;	// id:153
	ld.local.u8 	%rh15, [__cuda_temp2176+10];	// id:154 __cuda_temp2176
	st.global.u8 	[%rd17+10], %rh15;	// id:155
	ld.local.u8 	%rh16, [__cuda_temp2176+11];	// id:156 __cuda_temp2176
	st.global.u8 	[%rd17+11], %rh16;	// id:157
	ld.local.u8 	%rh17, [__cuda_temp2176+12];	// id:158 __cuda_temp2176
	st.global.u8 	[%rd17+12], %rh17;	// id:159
	ld.local.u8 	%rh18, [__cuda_temp2176+13];	// id:160 __cuda_temp2176
	st.global.u8 	[%rd17+13], %rh18;	// id:161
	ld.local.u8 	%rh19, [__cuda_temp2176+14];	// id:162 __cuda_temp2176
	st.global.u8 	[%rd17+14], %rh19;	// id:163
	ld.local.u8 	%rh20, [__cuda_temp2176+15];	// id:164 __cuda_temp2176
	st.global.u8 	[%rd17+15], %rh20;	// id:165
	sub.s32 	%r9, %r9, 16;        	// 
	mov.s32 	%r18, 16;            	// 
	setp.gt.s32 	%p4, %r9, %r18;  	// 
	@%p4 bra 	$Lt_0_7;            	// 
$Lt_0_5:
	.loc	1	83	0
	exit;                         	// 
$LDWend_run_cartesian_product_Crosser_global:
	} // run_cartesian_product_Crosser_global



// ===== COMPILED SASS (sm_100) =====

	.target	sm_100

	.elftype	@"ET_EXEC"


//--------------------- .note.nv.tkinfo           --------------------------
	.section	.note.nv.tkinfo,"",@"SHT_NOTE"
	.sectionflags	@"SHF_NOTE_NV_TKINFO"
	.tkinfo
        /*0018*/ 	.word	0x00000002
        /*0030*/ 	.string	""
        /*0030*/ 	.string	"ptxas"
        /*0030*/ 	.string	"Cuda compilation tools, release 13.0, V13.0.88"
        /*0030*/ 	.string	"Build cuda_13.0.r13.0/compiler.36424714_0"
        /*0030*/ 	.string	"-arch sm_100 "



//--------------------- .note.nv.cuinfo           --------------------------
	.section	.note.nv.cuinfo,"",@"SHT_NOTE"
	.sectionflags	@"SHF_NOTE_NV_CUINFO"
        /*0018*/ 	.short	0x0002
        /*001a*/ 	.short	0x000a
        /*001c*/ 	.short	0x0082
	.zero		2


//--------------------- .nv.info                  --------------------------
	.section	.nv.info,"",@"SHT_CUDA_INFO"
	.align	4


	//----- nvinfo : EIATTR_REGCOUNT
	.align		4
        /*0000*/ 	.byte	0x04, 0x2f
        /*0002*/ 	.short	(.L_3 - .L_2)
	.align		4
.L_2:
        /*0004*/ 	.word	index@(run_cartesian_product_Crosser_global)
        /*0008*/ 	.word	0x00000020


	//----- nvinfo : EIATTR_FRAME_SIZE
	.align		4
.L_3:
        /*000c*/ 	.byte	0x04, 0x11
        /*000e*/ 	.short	(.L_5 - .L_4)
	.align		4
.L_4:
        /*0010*/ 	.word	index@(run_cartesian_product_Crosser_global)
        /*0014*/ 	.word	0x00000000


	//----- nvinfo : EIATTR_MIN_STACK_SIZE
	.align		4
.L_5:
        /*0018*/ 	.byte	0x04, 0x12
        /*001a*/ 	.short	(.L_7 - .L_6)
	.align		4
.L_6:
        /*001c*/ 	.word	index@(run_cartesian_product_Crosser_global)
        /*0020*/ 	.word	0x00000000
.L_7:


//--------------------- .nv.compat                --------------------------
	.section	.nv.compat,"",@"SHT_CUDA_COMPAT_INFO"
	.align	4
        /*0000*/ 	.byte	0x02, 0x09, 0x00, 0x00, 0x02, 0x02, 0x01, 0x00, 0x02, 0x05, 0x05, 0x00, 0x03, 0x07, 0x01, 0x01
        /*0010*/ 	.byte	0x02, 0x03, 0x00, 0x00, 0x02, 0x06, 0x01, 0x00, 0x04, 0x0b, 0x08, 0x00, 0x09, 0x00, 0x00, 0x00
        /*0020*/ 	.byte	0x00, 0x00, 0x00, 0x00


//--------------------- .nv.info.run_cartesian_product_Crosser_global --------------------------
	.section	.nv.info.run_cartesian_product_Crosser_global,"",@"SHT_CUDA_INFO"
	.sectionflags	@""
	.align	4


	//----- nvinfo : EIATTR_CUDA_API_VERSION
	.align		4
        /*0000*/ 	.byte	0x04, 0x37
        /*0002*/ 	.short	(.L_9 - .L_8)
.L_8:
        /*0004*/ 	.word	0x00000082


	//----- nvinfo : EIATTR_SPARSE_MMA_MASK
	.align		4
.L_9:
        /*0008*/ 	.byte	0x03, 0x50
        /*000a*/ 	.short	0x0000


	//----- nvinfo : EIATTR_MAXREG_COUNT
	.align		4
        /*000c*/ 	.byte	0x03, 0x1b
        /*000e*/ 	.short	0x00ff


	//----- nvinfo : EIATTR_MERCURY_ISA_VERSION
	.align		4
        /*0010*/ 	.byte	0x03, 0x5f
        /*0012*/ 	.short	0x0101


	//----- nvinfo : EIATTR_VRC_CTA_INIT_COUNT
	.align		4
        /*0014*/ 	.byte	0x02, 0x4a
	.zero		1
	.zero		1


	//----- nvinfo : EIATTR_EXIT_INSTR_OFFSETS
	.align		4
        /*0018*/ 	.byte	0x04, 0x1c
        /*001a*/ 	.short	(.L_11 - .L_10)


	//   ....[0]....
.L_10:
        /*001c*/ 	.word	0x000002b0


	//   ....[1]....
        /*0020*/ 	.word	0x00000500


	//----- nvinfo : EIATTR_SW_WAR
	.align		4
.L_11:
        /*0024*/ 	.byte	0x04, 0x36
        /*0026*/ 	.short	(.L_13 - .L_12)
.L_12:
        /*0028*/ 	.word	0x00000008
.L_13:


//--------------------- .nv.callgraph             --------------------------
	.section	.nv.callgraph,"",@"SHT_CUDA_CALLGRAPH"
	.align	4
	.sectionentsize	8
	.align		4
        /*0000*/ 	.word	0x00000000
	.align		4
        /*0004*/ 	.word	0xffffffff
	.align		4
        /*0008*/ 	.word	0x00000000
	.align		4
        /*000c*/ 	.word	0xfffffffe
	.align		4
        /*0010*/ 	.word	0x00000000
	.align		4
        /*0014*/ 	.word	0xfffffffd
	.align		4
        /*0018*/ 	.word	0x00000000
	.align		4
        /*001c*/ 	.word	0xfffffffc


//--------------------- .nv.constant4             --------------------------
	.section	.nv.constant4,"a",@progbits
	.align	8
	.align		8
.nv.constant4:
        /*0000*/ 	.dword	source0
	.align		8
        /*0008*/ 	.dword	allocation0


//--------------------- .text.run_cartesian_product_Crosser_global --------------------------
	.section	.text.run_cartesian_product_Crosser_global,"ax",@progbits
	.align	128
.text.run_cartesian_product_Crosser_global:
        .type           run_cartesian_product_Crosser_global,@function
        .size           run_cartesian_product_Crosser_global,(.L_x_4 - run_cartesian_product_Crosser_global)
        .other          run_cartesian_product_Crosser_global,@"STO_CUDA_ENTRY STV_DEFAULT"
run_cartesian_product_Crosser_global:
[----:B------:R-:W0:Y:S01]  /*0000*/  LDC.64 R2, c[0x4][RZ] ;  /* 0x01000000ff027b82 */ /* 0x000e220000000a00 */
[----:B------:R-:W0:Y:S07]  /*0010*/  LDCU.64 UR6, c[0x0][0x358] ;  /* 0x00006b00ff0677ac */ /* 0x000e2e0008000a00 */
[----:B------:R-:W1:Y:S01]  /*0020*/  LDC.64 R0, c[0x4][0x8] ;  /* 0x01000200ff007b82 */ /* 0x000e620000000a00 */
[----:B0-----:R-:W2:Y:S04]  /*0030*/  LDG.E.64 R2, desc[UR6][R2.64] ;  /* 0x0000000602027981 */ /* 0x001ea8000c1e1b00 */
[----:B-1----:R-:W3:Y:S03]  /*0040*/  LDG.E.64 R0, desc[UR6][R0.64] ;  /* 0x0000000600007981 */ /* 0x002ee6000c1e1b00 */
[----:B------:R-:W0:Y:S01]  /*0050*/  S2UR UR5, SR_CgaCtaId ;  /* 0x00000000000579c3 */ /* 0x000e220000008800 */
[----:B------:R-:W-:Y:S01]  /*0060*/  UMOV UR4, 0x400 ;  /* 0x0000040000047882 */ /* 0x000fe20000000000 */
[----:B------:R-:W-:-:S02]  /*0070*/  IMAD.MOV.U32 R7, RZ, RZ, 0xc ;  /* 0x0000000cff077424 */ /* 0x000fc400078e00ff */
[----:B------:R-:W-:-:S03]  /*0080*/  IMAD.MOV.U32 R5, RZ, RZ, RZ ;  /* 0x000000ffff057224 */ /* 0x000fc600078e00ff */
[----:B------:R1:W-:Y:S04]  /*0090*/  STL [0x874], R7 ;  /* 0x00087407ff007387 */ /* 0x0003e80000100800 */
[----:B------:R1:W-:Y:S01]  /*00a0*/  STL [0x65c], R7 ;  /* 0x00065c07ff007387 */ /* 0x0003e20000100800 */
[----:B0-----:R-:W-:-:S03]  /*00b0*/  ULEA UR4, UR5, UR4, 0x18 ;  /* 0x0000000405047291 */ /* 0x001fc6000f8ec0ff */
[----:B------:R1:W-:Y:S03]  /*00c0*/  STL [0x668], R7 ;  /* 0x00066807ff007387 */ /* 0x0003e60000100800 */
[----:B------:R-:W-:Y:S02]  /*00d0*/  IMAD.U32 R4, RZ, RZ, UR4 ;  /* 0x00000004ff047e24 */ /* 0x000fe4000f8e00ff */
[----:B------:R-:W-:Y:S01]  /*00e0*/  IMAD.MOV.U32 R6, RZ, RZ, 0x84 ;  /* 0x00000084ff067424 */ /* 0x000fe200078e00ff */
[----:B------:R-:W-:Y:S01]  /*00f0*/  UMOV UR4, URZ ;  /* 0x000000ff00047c82 */ /* 0x000fe20008000000 */
[----:B--2---:R1:W-:Y:S04]  /*0100*/  STL.64 [0x650], R2 ;  /* 0x00065002ff007387 */ /* 0x0043e80000100a00 */
[----:B------:R1:W-:Y:S04]  /*0110*/  STL.64 [0x650], R4 ;  /* 0x00065004ff007387 */ /* 0x0003e80000100a00 */
[----:B---3--:R1:W-:Y:S02]  /*0120*/  STL.64 [0x878], R0 ;  /* 0x00087800ff007387 */ /* 0x0083e40000100a00 */
.L_x_0:
[----:B01----:R-:W2:Y:S01]  /*0130*/  LDL R0, [UR4+0x670] ;  /* 0x00067004ff007983 */ /* 0x003ea20008100800 */
[----:B------:R-:W-:-:S04]  /*0140*/  IADD3 R6, PT, PT, R6, -0x1, RZ ;  /* 0xffffffff06067810 */ /* 0x000fc80007ffe0ff */
[----:B------:R-:W-:-:S04]  /*0150*/  PRMT R1, R6, 0x9910, RZ ;  /* 0x0000991006017816 */ /* 0x000fc800000000ff */
[----:B------:R-:W-:Y:S01]  /*0160*/  ISETP.GT.AND P0, PT, R1, RZ, PT ;  /* 0x000000ff0100720c */ /* 0x000fe20003f04270 */
[----:B--2---:R0:W-:Y:S01]  /*0170*/  STL [UR4+0x230], R0 ;  /* 0x00023000ff007987 */ /* 0x0041e20008100804 */
[----:B------:R-:W-:-:S11]  /*0180*/  UIADD3 UR4, UPT, UPT, UR4, 0x4, URZ ;  /* 0x0000000404047890 */ /* 0x000fd6000fffe0ff */
[----:B------:R-:W-:Y:S05]  /*0190*/  @P0 BRA `(.L_x_0) ;  /* 0xfffffffc00e40947 */ /* 0x000fea000383ffff */
[----:B0-----:R-:W-:Y:S01]  /*01a0*/  IMAD.MOV.U32 R0, RZ, RZ, 0x8c ;  /* 0x0000008cff007424 */ /* 0x001fe200078e00ff */
[----:B------:R-:W-:-:S06]  /*01b0*/  UMOV UR4, URZ ;  /* 0x000000ff00047c82 */ /* 0x000fcc0008000000 */
.L_x_1:
[----:B0-----:R-:W2:Y:S01]  /*01c0*/  LDL R1, [UR4+0x440] ;  /* 0x00044004ff017983 */ /* 0x001ea20008100800 */
[----:B------:R-:W-:-:S05]  /*01d0*/  VIADD R0, R0, 0xffffffff ;  /* 0xffffffff00007836 */ /* 0x000fca0000000000 */
[----:B------:R-:W-:-:S04]  /*01e0*/  PRMT R2, R0, 0x9910, RZ ;  /* 0x0000991000027816 */ /* 0x000fc800000000ff */
[----:B------:R-:W-:Y:S01]  /*01f0*/  ISETP.GT.AND P0, PT, R2, RZ, PT ;  /* 0x000000ff0200720c */ /* 0x000fe20003f04270 */
[----:B--2---:R0:W-:Y:S01]  /*0200*/  STL [UR4], R1 ;  /* 0x00000001ff007987 */ /* 0x0041e20008100804 */
[----:B------:R-:W-:-:S11]  /*0210*/  UIADD3 UR4, UPT, UPT, UR4, 0x4, URZ ;  /* 0x0000000404047890 */ /* 0x000fd6000fffe0ff */
[----:B------:R-:W-:Y:S05]  /*0220*/  @P0 BRA `(.L_x_1) ;  /* 0xfffffffc00e40947 */ /* 0x000fea000383ffff */
[----:B0-----:R-:W2:Y:S04]  /*0230*/  LDL.64 R0, [0x210] ;  /* 0x00021000ff007983 */ /* 0x001ea80000100a00 */
[----:B------:R-:W3:Y:S04]  /*0240*/  LDL R5, [0x434] ;  /* 0x00043400ff057983 */ /* 0x000ee80000100800 */
[----:B--2---:R-:W2:Y:S04]  /*0250*/  LDG.E R2, desc[UR6][R0.64] ;  /* 0x0000000600027981 */ /* 0x004ea8000c1e1900 */
[----:B------:R-:W2:Y:S04]  /*0260*/  LDG.E R3, desc[UR6][R0.64+0x4] ;  /* 0x0000040600037981 */ /* 0x000ea8000c1e1900 */
[----:B------:R-:W4:Y:S01]  /*0270*/  LDG.E R4, desc[UR6][R0.64+0x8] ;  /* 0x0000080600047981 */ /* 0x000f22000c1e1900 */
[----:B---3--:R-:W-:-:S03]  /*0280*/  ISETP.GT.AND P0, PT, R5, 0x10, PT ;  /* 0x000000100500780c */ /* 0x008fc60003f04270 */
[----:B--2---:R0:W-:Y:S04]  /*0290*/  STL.64 [0x880], R2 ;  /* 0x00088002ff007387 */ /* 0x0041e80000100a00 */
[----:B----4-:R0:W-:Y:S06]  /*02a0*/  STL [0x888], R4 ;  /* 0x00088804ff007387 */ /* 0x0101ec0000100800 */
[----:B------:R-:W-:Y:S05]  /*02b0*/  @!P0 EXIT ;  /* 0x000000000000894d */ /* 0x000fea0003800000 */
[----:B0-----:R-:W5:Y:S04]  /*02c0*/  LDL.U8 R3, [0x880] ;  /* 0x00088000ff037983 */ /* 0x001f680000100000 */
[----:B------:R-:W5:Y:S04]  /*02d0*/  LDL.U8 R7, [0x881] ;  /* 0x00088100ff077983 */ /* 0x000f680000100000 */
        /* <DEDUP_REMOVED lines=14> */
[----:B------:R-:W5:Y:S02]  /*03c0*/  LDL.64 R0, [0x438] ;  /* 0x00043800ff007983 */ /* 0x000f640000100a00 */
.L_x_2:
[----:B------:R-:W-:Y:S01]  /*03d0*/  IADD3 R5, PT, PT, R5, -0x10, RZ ;  /* 0xfffffff005057810 */ /* 0x000fe20007ffe0ff */
[----:B0----5:R0:W-:Y:S03]  /*03e0*/  STG.E.U8 desc[UR6][R0.64], R3 ;  /* 0x0000000300007986 */ /* 0x0211e6000c101106 */
[----:B------:R-:W-:Y:S01]  /*03f0*/  ISETP.GT.AND P0, PT, R5, 0x10, PT ;  /* 0x000000100500780c */ /* 0x000fe20003f04270 */
[----:B------:R0:W-:Y:S04]  /*0400*/  STG.E.U8 desc[UR6][R0.64+0x1], R7 ;  /* 0x0000010700007986 */ /* 0x0001e8000c101106 */
        /* <DEDUP_REMOVED lines=13> */
[----:B------:R0:W-:Y:S01]  /*04e0*/  STG.E.U8 desc[UR6][R0.64+0xf], R6 ;  /* 0x00000f0600007986 */ /* 0x0001e2000c101106 */
[----:B------:R-:W-:Y:S05]  /*04f0*/  @P0 BRA `(.L_x_2) ;  /* 0xfffffffc00b40947 */ /* 0x000fea000383ffff */
[----:B------:R-:W-:Y:S05]  /*0500*/  EXIT ;  /* 0x000000000000794d */ /* 0x000fea0003800000 */
.L_x_3:
[----:B------:R-:W-:-:S00]  /*0510*/  BRA `(.L_x_3) ;  /* 0xfffffffc00fc7947 */ /* 0x000fc0000383ffff */
[----:B------:R-:W-:-:S00]  /*0520*/  NOP ;  /* 0x0000000000007918 */ /* 0x000fc00000000000 */
        /* <DEDUP_REMOVED lines=13> */
.L_x_4:


//--------------------- .nv.shared.run_cartesian_product_Crosser_global --------------------------
	.section	.nv.shared.run_cartesian_product_Crosser_global,"aw",@nobits
	.sectionflags	@""
	.align	16
	.zero		1024


//--------------------- .nv.shared.reserved.0     --------------------------
	.section	.nv.shared.reserved.0,"aw",@nobits
	.weak		__nv_reservedSMEM_offset_0_alias
	.size		__nv_reservedSMEM_offset_0_alias, 0, 64
	.other		__nv_reservedSMEM_offset_0_alias,@"STO_CUDA_RESERVED_SHARED STV_DEFAULT"
__nv_reservedSMEM_offset_0_alias:
	.zero		0
	.zero		64


//--------------------- .nv.global                --------------------------
	.section	.nv.global,"aw",@nobits
	.align	8
.nv.global:
	.type		source0,@object
	.size		source0,(allocation0 - source0)
source0:
	.zero		8
	.type		allocation0,@object
	.size		allocation0,(.L_1 - allocation0)
allocation0:
	.zero		8
.L_1:


//--------------------- .nv.local.run_cartesian_product_Crosser_global --------------------------
	.section	.nv.local.run_cartesian_product_Crosser_global,"aw",@nobits
	.sectionflags	@""
	.align	4
.nv.local.run_cartesian_product_Crosser_global:
	.zero		2304


//--------------------- .nv.constant0.run_cartesian_product_Crosser_global --------------------------
	.section	.nv.constant0.run_cartesian_product_Crosser_global,"a",@progbits
	.sectionflags	@""
	.align	4
.nv.constant0.run_cartesian_product_Crosser_global:
	.zero		896


//--------------------- SYMBOLS --------------------------

	.type		.nv.reservedSmem.offset0,@object
	.size		.nv.reservedSmem.offset0,0x4
	.type		.nv.reservedSmem.cap,@object
	.size		.nv.reservedSmem.cap,0x4
